//
// Generated by NVIDIA NVVM Compiler
//
// Compiler Build ID: CL-36424714
// Cuda compilation tools, release 13.0, V13.0.88
// Based on NVVM 20.0.0
//

.version 9.0
.target sm_100
.address_size 64

	// .globl	_Z6vecAddPfS_S_
.extern .func  (.param .b32 func_retval0) vprintf
(
	.param .b64 vprintf_param_0,
	.param .b64 vprintf_param_1
)
;
.global .align 1 .b8 $str[30] = {84, 104, 114, 101, 97, 100, 58, 32, 37, 100, 32, 45, 62, 32, 40, 37, 102, 32, 43, 32, 37, 102, 41, 32, 61, 32, 37, 102, 10};

.visible .entry _Z6vecAddPfS_S_(
	.param .u64 .ptr .align 1 _Z6vecAddPfS_S__param_0,
	.param .u64 .ptr .align 1 _Z6vecAddPfS_S__param_1,
	.param .u64 .ptr .align 1 _Z6vecAddPfS_S__param_2
)
{
	.local .align 16 .b8 	__local_depot0[32];
	.reg .b64 	%SP;
	.reg .b64 	%SPL;
	.reg .pred 	%p<2>;
	.reg .b32 	%r<7>;
	.reg .b32 	%f<9>;
	.reg .b64 	%rd<20>;
	.reg .b64 	%fd<4>;

	mov.u64 	%SPL, __local_depot0;
	cvta.local.u64 	%SP, %SPL;
	ld.param.u64 	%rd4, [_Z6vecAddPfS_S__param_0];
	ld.param.u64 	%rd5, [_Z6vecAddPfS_S__param_1];
	ld.param.u64 	%rd6, [_Z6vecAddPfS_S__param_2];
	cvta.to.global.u64 	%rd1, %rd6;
	cvta.to.global.u64 	%rd2, %rd5;
	cvta.to.global.u64 	%rd3, %rd4;
	mov.u32 	%r2, %ntid.x;
	mov.u32 	%r3, %ctaid.x;
	mov.u32 	%r4, %tid.x;
	mad.lo.s32 	%r1, %r2, %r3, %r4;
	setp.lt.s32 	%p1, %r1, 2000;
	@%p1 bra 	$L__BB0_2;
	mul.wide.u32 	%rd7, %r1, 4;
	add.s64 	%rd8, %rd1, %rd7;
	ld.global.f32 	%f8, [%rd8];
	bra.uni 	$L__BB0_3;
$L__BB0_2:
	mul.wide.s32 	%rd9, %r1, 4;
	add.s64 	%rd10, %rd3, %rd9;
	ld.global.f32 	%f4, [%rd10];
	add.s64 	%rd11, %rd2, %rd9;
	ld.global.f32 	%f5, [%rd11];
	add.f32 	%f8, %f4, %f5;
	add.s64 	%rd12, %rd1, %rd9;
	st.global.f32 	[%rd12], %f8;
$L__BB0_3:
	add.u64 	%rd13, %SP, 0;
	add.u64 	%rd14, %SPL, 0;
	mul.wide.s32 	%rd15, %r1, 4;
	add.s64 	%rd16, %rd3, %rd15;
	ld.global.f32 	%f6, [%rd16];
	cvt.f64.f32 	%fd1, %f6;
	add.s64 	%rd17, %rd2, %rd15;
	ld.global.f32 	%f7, [%rd17];
	cvt.f64.f32 	%fd2, %f7;
	cvt.f64.f32 	%fd3, %f8;
	st.local.u32 	[%rd14], %r1;
	st.local.f64 	[%rd14+8], %fd1;
	st.local.v2.f64 	[%rd14+16], {%fd2, %fd3};
	mov.u64 	%rd18, $str;
	cvta.global.u64 	%rd19, %rd18;
	{ // callseq 0, 0
	.param .b64 param0;
	st.param.b64 	[param0], %rd19;
	.param .b64 param1;
	st.param.b64 	[param1], %rd13;
	.param .b32 retval0;
	call.uni (retval0), 
	vprintf, 
	(
	param0, 
	param1
	);
	ld.param.b32 	%r5, [retval0];
	} // callseq 0
	ret;

}


// ===== COMPILED SASS (sm_100) =====

	.target	sm_100

	.elftype	@"ET_EXEC"


//--------------------- .note.nv.tkinfo           --------------------------
	.section	.note.nv.tkinfo,"",@"SHT_NOTE"
	.sectionflags	@"SHF_NOTE_NV_TKINFO"
	.tkinfo
        /*0018*/ 	.word	0x00000002
        /*0030*/ 	.string	""
        /*0030*/ 	.string	"ptxas"
        /*0030*/ 	.string	"Cuda compilation tools, release 13.0, V13.0.88"
        /*0030*/ 	.string	"Build cuda_13.0.r13.0/compiler.36424714_0"
        /*0030*/ 	.string	"-arch sm_100 -m 64 "



//--------------------- .note.nv.cuinfo           --------------------------
	.section	.note.nv.cuinfo,"",@"SHT_NOTE"
	.sectionflags	@"SHF_NOTE_NV_CUINFO"
        /*0018*/ 	.short	0x0002
        /*001a*/ 	.short	0x0064
        /*001c*/ 	.short	0x0082
	.zero		2


//--------------------- .nv.info                  --------------------------
	.section	.nv.info,"",@"SHT_CUDA_INFO"
	.align	4


	//----- nvinfo : EIATTR_REGCOUNT
	.align		4
        /*0000*/ 	.byte	0x04, 0x2f
        /*0002*/ 	.short	(.L_2 - .L_1)
	.align		4
.L_1:
        /*0004*/ 	.word	index@(_Z6vecAddPfS_S_)
        /*0008*/ 	.word	0x00000018


	//----- nvinfo : EIATTR_FRAME_SIZE
	.align		4
.L_2:
        /*000c*/ 	.byte	0x04, 0x11
        /*000e*/ 	.short	(.L_4 - .L_3)
	.align		4
.L_3:
        /*0010*/ 	.word	index@(_Z6vecAddPfS_S_)
        /*0014*/ 	.word	0x00000020


	//----- nvinfo : EIATTR_MIN_STACK_SIZE
	.align		4
.L_4:
        /*0018*/ 	.byte	0x04, 0x12
        /*001a*/ 	.short	(.L_6 - .L_5)
	.align		4
.L_5:
        /*001c*/ 	.word	index@(_Z6vecAddPfS_S_)
        /*0020*/ 	.word	0x00000020
.L_6:


//--------------------- .nv.compat                --------------------------
	.section	.nv.compat,"",@"SHT_CUDA_COMPAT_INFO"
	.align	4
        /*0000*/ 	.byte	0x02, 0x09, 0x00, 0x00, 0x02, 0x02, 0x01, 0x00, 0x02, 0x05, 0x05, 0x00, 0x03, 0x07, 0x01, 0x01
        /*0010*/ 	.byte	0x02, 0x03, 0x00, 0x00, 0x02, 0x06, 0x01, 0x00, 0x04, 0x0b, 0x08, 0x00, 0x09, 0x00, 0x00, 0x00
        /*0020*/ 	.byte	0x00, 0x00, 0x00, 0x00


//--------------------- .nv.info._Z6vecAddPfS_S_  --------------------------
	.section	.nv.info._Z6vecAddPfS_S_,"",@"SHT_CUDA_INFO"
	.sectionflags	@""
	.align	4


	//----- nvinfo : EIATTR_CUDA_API_VERSION
	.align		4
        /*0000*/ 	.byte	0x04, 0x37
        /*0002*/ 	.short	(.L_8 - .L_7)
.L_7:
        /*0004*/ 	.word	0x00000082


	//----- nvinfo : EIATTR_KPARAM_INFO
	.align		4
.L_8:
        /*0008*/ 	.byte	0x04, 0x17
        /*000a*/ 	.short	(.L_10 - .L_9)
.L_9:
        /*000c*/ 	.word	0x00000000
        /*0010*/ 	.short	0x0002
        /*0012*/ 	.short	0x0010
        /*0014*/ 	.byte	0x00, 0xf5, 0x21, 0x00


	//----- nvinfo : EIATTR_KPARAM_INFO
	.align		4
.L_10:
        /*0018*/ 	.byte	0x04, 0x17
        /*001a*/ 	.short	(.L_12 - .L_11)
.L_11:
        /*001c*/ 	.word	0x00000000
        /*0020*/ 	.short	0x0001
        /*0022*/ 	.short	0x0008
        /*0024*/ 	.byte	0x00, 0xf5, 0x21, 0x00


	//----- nvinfo : EIATTR_KPARAM_INFO
	.align		4
.L_12:
        /*0028*/ 	.byte	0x04, 0x17
        /*002a*/ 	.short	(.L_14 - .L_13)
.L_13:
        /*002c*/ 	.word	0x00000000
        /*0030*/ 	.short	0x0000
        /*0032*/ 	.short	0x0000
        /*0034*/ 	.byte	0x00, 0xf5, 0x21, 0x00


	//----- nvinfo : EIATTR_SPARSE_MMA_MASK
	.align		4
.L_14:
        /*0038*/ 	.byte	0x03, 0x50
        /*003a*/ 	.short	0x0000


	//----- nvinfo : EIATTR_MAXREG_COUNT
	.align		4
        /*003c*/ 	.byte	0x03, 0x1b
        /*003e*/ 	.short	0x00ff


	//----- nvinfo : EIATTR_EXTERNS
	.align		4
        /*0040*/ 	.byte	0x04, 0x0f
        /*0042*/ 	.short	(.L_16 - .L_15)


	//   ....[0]....
	.align		4
.L_15:
        /*0044*/ 	.word	index@(vprintf)


	//----- nvinfo : EIATTR_MERCURY_ISA_VERSION
	.align		4
.L_16:
        /*0048*/ 	.byte	0x03, 0x5f
        /*004a*/ 	.short	0x0101


	//----- nvinfo : EIATTR_VRC_CTA_INIT_COUNT
	.align		4
        /*004c*/ 	.byte	0x02, 0x4a
	.zero		1
	.zero		1


	//----- nvinfo : EIATTR_SYSCALL_OFFSETS
	.align		4
        /*0050*/ 	.byte	0x04, 0x46
        /*0052*/ 	.short	(.L_18 - .L_17)


	//   ....[0]....
.L_17:
        /*0054*/ 	.word	0x00000260


	//----- nvinfo : EIATTR_EXIT_INSTR_OFFSETS
	.align		4
.L_18:
        /*0058*/ 	.byte	0x04, 0x1c
        /*005a*/ 	.short	(.L_20 - .L_19)


	//   ....[0]....
.L_19:
        /*005c*/ 	.word	0x00000270


	//----- nvinfo : EIATTR_CBANK_PARAM_SIZE
	.align		4
.L_20:
        /*0060*/ 	.byte	0x03, 0x19
        /*0062*/ 	.short	0x0018


	//----- nvinfo : EIATTR_PARAM_CBANK
	.align		4
        /*0064*/ 	.byte	0x04, 0x0a
        /*0066*/ 	.short	(.L_22 - .L_21)
	.align		4
.L_21:
        /*0068*/ 	.word	index@(.nv.constant0._Z6vecAddPfS_S_)
        /*006c*/ 	.short	0x0380
        /*006e*/ 	.short	0x0018


	//----- nvinfo : EIATTR_SW_WAR
	.align		4
.L_22:
        /*0070*/ 	.byte	0x04, 0x36
        /*0072*/ 	.short	(.L_24 - .L_23)
.L_23:
        /*0074*/ 	.word	0x00000008
.L_24:


//--------------------- .nv.callgraph             --------------------------
	.section	.nv.callgraph,"",@"SHT_CUDA_CALLGRAPH"
	.align	4
	.sectionentsize	8
	.align		4
        /*0000*/ 	.word	0x00000000
	.align		4
        /*0004*/ 	.word	0xffffffff
	.align		4
        /*0008*/ 	.word	index@(_Z6vecAddPfS_S_)
	.align		4
        /*000c*/ 	.word	index@(vprintf)
	.align		4
        /*0010*/ 	.word	0x00000000
	.align		4
        /*0014*/ 	.word	0xfffffffe
	.align		4
        /*0018*/ 	.word	0x00000000
	.align		4
        /*001c*/ 	.word	0xfffffffd
	.align		4
        /*0020*/ 	.word	0x00000000
	.align		4
        /*0024*/ 	.word	0xfffffffc


//--------------------- .nv.constant4             --------------------------
	.section	.nv.constant4,"a",@progbits
	.align	8
	.align		8
.nv.constant4:
        /*0000*/ 	.dword	vprintf
	.align		8
        /*0008*/ 	.dword	$str


//--------------------- .text._Z6vecAddPfS_S_     --------------------------
	.section	.text._Z6vecAddPfS_S_,"ax",@progbits
	.align	128
        .global         _Z6vecAddPfS_S_
        .type           _Z6vecAddPfS_S_,@function
        .size           _Z6vecAddPfS_S_,(.L_x_2 - _Z6vecAddPfS_S_)
        .other          _Z6vecAddPfS_S_,@"STO_CUDA_ENTRY STV_DEFAULT"
_Z6vecAddPfS_S_:
.text._Z6vecAddPfS_S_:
[----:B------:R-:W0:Y:S01]  /*0000*/  LDC R1, c[0x0][0x37c] ;  /* 0x0000df00ff017b82 */ /* 0x000e220000000800 */
[----:B------:R-:W1:Y:S01]  /*0010*/  S2R R0, SR_CTAID.X ;  /* 0x0000000000007919 */ /* 0x000e620000002500 */
[----:B------:R-:W2:Y:S06]  /*0020*/  LDCU UR6, c[0x0][0x2fc] ;  /* 0x00005f80ff0677ac */ /* 0x000eac0008000800 */
[----:B------:R-:W3:Y:S01]  /*0030*/  LDC.64 R16, c[0x0][0x380] ;  /* 0x0000e000ff107b82 */ /* 0x000ee20000000a00 */
[----:B0-----:R-:W-:Y:S01]  /*0040*/  IADD3 R1, PT, PT, R1, -0x20, RZ ;  /* 0xffffffe001017810 */ /* 0x001fe20007ffe0ff */
[----:B------:R-:W1:Y:S01]  /*0050*/  S2R R3, SR_TID.X ;  /* 0x0000000000037919 */ /* 0x000e620000002100 */
[----:B------:R-:W1:Y:S05]  /*0060*/  LDCU UR4, c[0x0][0x360] ;  /* 0x00006c00ff0477ac */ /* 0x000e6a0008000800 */
[----:B------:R-:W0:Y:S08]  /*0070*/  LDC.64 R18, c[0x0][0x388] ;  /* 0x0000e200ff127b82 */ /* 0x000e300000000a00 */
[----:B------:R-:W4:Y:S01]  /*0080*/  LDC.64 R20, c[0x0][0x390] ;  /* 0x0000e400ff147b82 */ /* 0x000f220000000a00 */
[----:B------:R-:W-:Y:S01]  /*0090*/  MOV R10, 0x0 ;  /* 0x00000000000a7802 */ /* 0x000fe20000000f00 */
[----:B------:R-:W5:Y:S01]  /*00a0*/  LDCU.64 UR8, c[0x4][0x8] ;  /* 0x01000100ff0877ac */ /* 0x000f620008000a00 */
[----:B-1----:R-:W-:Y:S01]  /*00b0*/  IMAD R0, R0, UR4, R3 ;  /* 0x0000000400007c24 */ /* 0x002fe2000f8e0203 */
[----:B------:R-:W1:Y:S03]  /*00c0*/  LDCU.64 UR4, c[0x0][0x358] ;  /* 0x00006b00ff0477ac */ /* 0x000e660008000a00 */
[C---:B---3--:R-:W-:Y:S01]  /*00d0*/  IMAD.WIDE R16, R0.reuse, 0x4, R16 ;  /* 0x0000000400107825 */ /* 0x048fe200078e0210 */
[----:B------:R-:W-:-:S03]  /*00e0*/  ISETP.GE.AND P0, PT, R0, 0x7d0, PT ;  /* 0x000007d00000780c */ /* 0x000fc60003f06270 */
[----:B0-----:R-:W-:-:S10]  /*00f0*/  IMAD.WIDE R18, R0, 0x4, R18 ;  /* 0x0000000400127825 */ /* 0x001fd400078e0212 */
[C-C-:B----4-:R-:W-:Y:S01]  /*0100*/  @P0 IMAD.WIDE.U32 R4, R0.reuse, 0x4, R20.reuse ;  /* 0x0000000400040825 */ /* 0x150fe200078e0014 */
[----:B-1----:R-:W3:Y:S04]  /*0110*/  @!P0 LDG.E R3, desc[UR4][R16.64] ;  /* 0x0000000410038981 */ /* 0x002ee8000c1e1900 */
[----:B------:R-:W3:Y:S04]  /*0120*/  @!P0 LDG.E R6, desc[UR4][R18.64] ;  /* 0x0000000412068981 */ /* 0x000ee8000c1e1900 */
[----:B------:R-:W4:Y:S01]  /*0130*/  @P0 LDG.E R2, desc[UR4][R4.64] ;  /* 0x0000000404020981 */ /* 0x000f22000c1e1900 */
[----:B------:R-:W-:-:S04]  /*0140*/  @!P0 IMAD.WIDE R20, R0, 0x4, R20 ;  /* 0x0000000400148825 */ /* 0x000fc800078e0214 */
[----:B---3--:R-:W-:-:S05]  /*0150*/  @!P0 FADD R2, R3, R6 ;  /* 0x0000000603028221 */ /* 0x008fca0000000000 */
[----:B------:R0:W-:Y:S04]  /*0160*/  @!P0 STG.E desc[UR4][R20.64], R2 ;  /* 0x0000000214008986 */ /* 0x0001e8000c101904 */
[----:B------:R-:W3:Y:S04]  /*0170*/  LDG.E R3, desc[UR4][R16.64] ;  /* 0x0000000410037981 */ /* 0x000ee8000c1e1900 */
[----:B------:R-:W2:Y:S01]  /*0180*/  LDG.E R7, desc[UR4][R18.64] ;  /* 0x0000000412077981 */ /* 0x000ea2000c1e1900 */
[----:B----4-:R-:W-:Y:S01]  /*0190*/  F2F.F64.F32 R14, R2 ;  /* 0x00000002000e7310 */ /* 0x010fe20000201800 */
[----:B------:R-:W1:Y:S01]  /*01a0*/  LDCU UR4, c[0x0][0x2f8] ;  /* 0x00005f00ff0477ac */ /* 0x000e620008000800 */
[----:B------:R-:W4:Y:S01]  /*01b0*/  LDC.64 R10, c[0x4][R10] ;  /* 0x010000000a0a7b82 */ /* 0x000f220000000a00 */
[----:B------:R0:W-:Y:S01]  /*01c0*/  STL [R1], R0 ;  /* 0x0000000001007387 */ /* 0x0001e20000100800 */
[----:B-----5:R-:W-:-:S02]  /*01d0*/  MOV R4, UR8 ;  /* 0x0000000800047c02 */ /* 0x020fc40008000f00 */
[----:B------:R-:W-:Y:S02]  /*01e0*/  MOV R5, UR9 ;  /* 0x0000000900057c02 */ /* 0x000fe40008000f00 */
[----:B-1----:R-:W-:Y:S01]  /*01f0*/  IADD3 R6, P0, PT, R1, UR4, RZ ;  /* 0x0000000401067c10 */ /* 0x002fe2000ff1e0ff */
[----:B---3--:R-:W1:Y:S08]  /*0200*/  F2F.F64.F32 R8, R3 ;  /* 0x0000000300087310 */ /* 0x008e700000201800 */
[----:B--2---:R2:W3:Y:S01]  /*0210*/  F2F.F64.F32 R12, R7 ;  /* 0x00000007000c7310 */ /* 0x0044e20000201800 */
[----:B-1----:R0:W-:Y:S01]  /*0220*/  STL.64 [R1+0x8], R8 ;  /* 0x0000080801007387 */ /* 0x0021e20000100a00 */
[----:B--2---:R-:W-:-:S03]  /*0230*/  IADD3.X R7, PT, PT, RZ, UR6, RZ, P0, !PT ;  /* 0x00000006ff077c10 */ /* 0x004fc600087fe4ff */
[----:B---34-:R0:W-:Y:S04]  /*0240*/  STL.128 [R1+0x10], R12 ;  /* 0x0000100c01007387 */ /* 0x0181e80000100c00 */
[----:B0-----:R-:W-:-:S07]  /*0250*/  LEPC R20, `(.L_x_0) ;  /* 0x000000001014794e */ /* 0x001fce0000000000 */
[----:B------:R-:W-:Y:S05]  /*0260*/  CALL.ABS.NOINC R10 ;  /* 0x000000000a007343 */ /* 0x000fea0003c00000 */
.L_x_0:
[----:B------:R-:W-:Y:S05]  /*0270*/  EXIT ;  /* 0x000000000000794d */ /* 0x000fea0003800000 */
.L_x_1:
[----:B------:R-:W-:-:S00]  /*0280*/  BRA `(.L_x_1) ;  /* 0xfffffffc00fc7947 */ /* 0x000fc0000383ffff */
[----:B------:R-:W-:-:S00]  /*0290*/  NOP ;  /* 0x0000000000007918 */ /* 0x000fc00000000000 */
        /* <DEDUP_REMOVED lines=14> */
.L_x_2:


//--------------------- .nv.global.init           --------------------------
	.section	.nv.global.init,"aw",@progbits
.nv.global.init:
	.type		$str,@object
	.size		$str,(.L_0 - $str)
$str:
        /*0000*/ 	.byte	0x54, 0x68, 0x72, 0x65, 0x61, 0x64, 0x3a, 0x20, 0x25, 0x64, 0x20, 0x2d, 0x3e, 0x20, 0x28, 0x25
        /*0010*/ 	.byte	0x66, 0x20, 0x2b, 0x20, 0x25, 0x66, 0x29, 0x20, 0x3d, 0x20, 0x25, 0x66, 0x0a, 0x00
.L_0:


//--------------------- .nv.shared.reserved.0     --------------------------
	.section	.nv.shared.reserved.0,"aw",@nobits
	.weak		__nv_reservedSMEM_offset_0_alias
	.size		__nv_reservedSMEM_offset_0_alias, 0, 64
	.other		__nv_reservedSMEM_offset_0_alias,@"STO_CUDA_RESERVED_SHARED STV_DEFAULT"
__nv_reservedSMEM_offset_0_alias:
	.zero		0
	.zero		64


//--------------------- .nv.constant0._Z6vecAddPfS_S_ --------------------------
	.section	.nv.constant0._Z6vecAddPfS_S_,"a",@progbits
	.sectionflags	@""
	.align	4
.nv.constant0._Z6vecAddPfS_S_:
	.zero		920


//--------------------- SYMBOLS --------------------------

	.type		.nv.reservedSmem.offset0,@object
	.size		.nv.reservedSmem.offset0,0x4
	.type		vprintf,@function
